	.headerflags	@"EF_CUDA_TEXMODE_UNIFIED EF_CUDA_64BIT_ADDRESS EF_CUDA_ACCELERATORS EF_CUDA_SM90 EF_CUDA_VIRTUAL_SM(EF_CUDA_SM90)"
	.elftype	@"ET_EXEC"


//--------------------- .nv.info                  --------------------------
	.section	.nv.info,"",@"SHT_CUDA_INFO"
	.align	4


	//----- nvinfo : EIATTR_REGCOUNT
	.align		4
        /*0000*/ 	.byte	0x04, 0x2f
        /*0002*/ 	.short	(.L_1 - .L_0)
	.align		4
.L_0:
        /*0004*/ 	.word	index@(triton_poi_fused_bernoulli_div_mul_0)
        /*0008*/ 	.word	0x00000010


	//----- nvinfo : EIATTR_MIN_STACK_SIZE
	.align		4
.L_1:
        /*000c*/ 	.byte	0x04, 0x12
        /*000e*/ 	.short	(.L_3 - .L_2)
	.align		4
.L_2:
        /*0010*/ 	.word	index@(triton_poi_fused_bernoulli_div_mul_0)
        /*0014*/ 	.word	0x00000000


	//----- nvinfo : EIATTR_FRAME_SIZE
	.align		4
.L_3:
        /*0018*/ 	.byte	0x04, 0x11
        /*001a*/ 	.short	(.L_5 - .L_4)
	.align		4
.L_4:
        /*001c*/ 	.word	index@(triton_poi_fused_bernoulli_div_mul_0)
        /*0020*/ 	.word	0x00000000


	//----- nvinfo : EIATTR_MIN_STACK_SIZE
	.align		4
.L_5:
        /*0024*/ 	.byte	0x04, 0x12
        /*0026*/ 	.short	(.L_7 - .L_6)
	.align		4
.L_6:
        /*0028*/ 	.word	index@(triton_poi_fused_bernoulli_div_mul_0)
        /*002c*/ 	.word	0x00000000
.L_7:


//--------------------- .nv.info.triton_poi_fused_bernoulli_div_mul_0 --------------------------
	.section	.nv.info.triton_poi_fused_bernoulli_div_mul_0,"",@"SHT_CUDA_INFO"
	.sectionflags	@""
	.align	4


	//----- nvinfo : EIATTR_CUDA_API_VERSION
	.align		4
        /*0000*/ 	.byte	0x04, 0x37
        /*0002*/ 	.short	(.L_9 - .L_8)
.L_8:
        /*0004*/ 	.word	0x0000007c


	//----- nvinfo : EIATTR_KPARAM_INFO
	.align		4
.L_9:
        /*0008*/ 	.byte	0x04, 0x17
        /*000a*/ 	.short	(.L_11 - .L_10)
.L_10:
        /*000c*/ 	.word	0x00000000
        /*0010*/ 	.short	0x0003
        /*0012*/ 	.short	0x0018
        /*0014*/ 	.byte	0x00, 0xf0, 0x11, 0x00


	//----- nvinfo : EIATTR_KPARAM_INFO
	.align		4
.L_11:
        /*0018*/ 	.byte	0x04, 0x17
        /*001a*/ 	.short	(.L_13 - .L_12)
.L_12:
        /*001c*/ 	.word	0x00000000
        /*0020*/ 	.short	0x0002
        /*0022*/ 	.short	0x0010
        /*0024*/ 	.byte	0x00, 0xf4, 0x21, 0x00


	//----- nvinfo : EIATTR_KPARAM_INFO
	.align		4
.L_13:
        /*0028*/ 	.byte	0x04, 0x17
        /*002a*/ 	.short	(.L_15 - .L_14)
.L_14:
        /*002c*/ 	.word	0x00000000
        /*0030*/ 	.short	0x0001
        /*0032*/ 	.short	0x0008
        /*0034*/ 	.byte	0x00, 0xf4, 0x21, 0x00


	//----- nvinfo : EIATTR_KPARAM_INFO
	.align		4
.L_15:
        /*0038*/ 	.byte	0x04, 0x17
        /*003a*/ 	.short	(.L_17 - .L_16)
.L_16:
        /*003c*/ 	.word	0x00000000
        /*0040*/ 	.short	0x0000
        /*0042*/ 	.short	0x0000
        /*0044*/ 	.byte	0x00, 0xf4, 0x21, 0x00


	//----- nvinfo : EIATTR_SPARSE_MMA_MASK
	.align		4
.L_17:
        /*0048*/ 	.byte	0x03, 0x50
        /*004a*/ 	.short	0x0000


	//----- nvinfo : EIATTR_MAXREG_COUNT
	.align		4
        /*004c*/ 	.byte	0x03, 0x1b
        /*004e*/ 	.short	0x00ff


	//----- nvinfo : EIATTR_EXIT_INSTR_OFFSETS
	.align		4
        /*0050*/ 	.byte	0x04, 0x1c
        /*0052*/ 	.short	(.L_19 - .L_18)


	//   ....[0]....
.L_18:
        /*0054*/ 	.word	0x000001e0


	//   ....[1]....
        /*0058*/ 	.word	0x00000200


	//----- nvinfo : EIATTR_REQNTID
	.align		4
.L_19:
        /*005c*/ 	.byte	0x04, 0x10
        /*005e*/ 	.short	(.L_21 - .L_20)
.L_20:
        /*0060*/ 	.word	0x00000080
        /*0064*/ 	.word	0x00000001
        /*0068*/ 	.word	0x00000001


	//----- nvinfo : EIATTR_CBANK_PARAM_SIZE
	.align		4
.L_21:
        /*006c*/ 	.byte	0x03, 0x19
        /*006e*/ 	.short	0x001c


	//----- nvinfo : EIATTR_PARAM_CBANK
	.align		4
        /*0070*/ 	.byte	0x04, 0x0a
        /*0072*/ 	.short	(.L_23 - .L_22)
	.align		4
.L_22:
        /*0074*/ 	.word	index@(.nv.constant0.triton_poi_fused_bernoulli_div_mul_0)
        /*0078*/ 	.short	0x0210
        /*007a*/ 	.short	0x001c


	//----- nvinfo : EIATTR_SW_WAR
	.align		4
.L_23:
        /*007c*/ 	.byte	0x04, 0x36
        /*007e*/ 	.short	(.L_25 - .L_24)
.L_24:
        /*0080*/ 	.word	0x00000008
.L_25:


//--------------------- .nv.callgraph             --------------------------
	.section	.nv.callgraph,"",@"SHT_CUDA_CALLGRAPH"
	.align	4
	.sectionentsize	8
	.align		4
        /*0000*/ 	.word	0x00000000
	.align		4
        /*0004*/ 	.word	0xffffffff
	.align		4
        /*0008*/ 	.word	0x00000000
	.align		4
        /*000c*/ 	.word	0xfffffffe
	.align		4
        /*0010*/ 	.word	0x00000000
	.align		4
        /*0014*/ 	.word	0xfffffffd
	.align		4
        /*0018*/ 	.word	0x00000000
	.align		4
        /*001c*/ 	.word	0xfffffffc


//--------------------- .text.triton_poi_fused_bernoulli_div_mul_0 --------------------------
	.section	.text.triton_poi_fused_bernoulli_div_mul_0,"ax",@progbits
	.align	128
        .global         triton_poi_fused_bernoulli_div_mul_0
        .type           triton_poi_fused_bernoulli_div_mul_0,@function
        .size           triton_poi_fused_bernoulli_div_mul_0,(.L_x_1 - triton_poi_fused_bernoulli_div_mul_0)
        .other          triton_poi_fused_bernoulli_div_mul_0,@"STO_CUDA_ENTRY STV_DEFAULT"
triton_poi_fused_bernoulli_div_mul_0:
.text.triton_poi_fused_bernoulli_div_mul_0:
[----:B------:R-:W0:Y:S02]  /*0000*/  LDC R1, c[0x0][0x28] ;  /* 0x00000a00ff017b82 */ /* 0x000e240000000800 */
[----:B------:R-:W1:Y:S01]  /*0010*/  S2R R0, SR_TID.X ;  /* 0x0000000000007919 */ /* 0x000e620000002100 */
[----:B------:R-:W2:Y:S01]  /*0020*/  LDC.64 R4, c[0x0][0x218] ;  /* 0x00008600ff047b82 */ /* 0x000ea20000000a00 */
[----:B------:R-:W-:Y:S01]  /*0030*/  IMAD.MOV.U32 R8, RZ, RZ, RZ ;  /* 0x000000ffff087224 */ /* 0x000fe200078e00ff */
[----:B------:R-:W-:Y:S01]  /*0040*/  ULDC.64 UR4, c[0x0][0x208] ;  /* 0x0000820000047ab9 */ /* 0x000fe20000000a00 */
[----:B------:R-:W3:Y:S05]  /*0050*/  S2R R9, SR_CTAID.X ;  /* 0x0000000000097919 */ /* 0x000eea0000002500 */
[----:B------:R-:W4:Y:S01]  /*0060*/  LDC.64 R2, c[0x0][0x210] ;  /* 0x00008400ff027b82 */ /* 0x000f220000000a00 */
[----:B-1----:R-:W-:Y:S01]  /*0070*/  IMAD.SHL.U32 R0, R0, 0x2, RZ ;  /* 0x0000000200007824 */ /* 0x002fe200078e00ff */
[----:B---3--:R-:W-:-:S04]  /*0080*/  SHF.R.S32.HI R6, RZ, 0x17, R9 ;  /* 0x00000017ff067819 */ /* 0x008fc80000011409 */
[----:B------:R-:W-:-:S05]  /*0090*/  LOP3.LUT R0, R0, 0xfe, RZ, 0xc0, !PT ;  /* 0x000000fe00007812 */ /* 0x000fca00078ec0ff */
[----:B------:R-:W-:Y:S01]  /*00a0*/  IMAD R9, R9, 0x100, R0 ;  /* 0x0000010009097824 */ /* 0x000fe200078e0200 */
[----:B------:R-:W-:-:S04]  /*00b0*/  SGXT R0, R6, 0x1 ;  /* 0x000000010600781a */ /* 0x000fc80000000200 */
[----:B------:R-:W-:Y:S02]  /*00c0*/  LEA.HI R0, R0, R9, RZ, 0x4 ;  /* 0x0000000900007211 */ /* 0x000fe400078f20ff */
[----:B------:R-:W-:Y:S02]  /*00d0*/  ISETP.GE.AND P0, PT, R9, 0x100, PT ;  /* 0x000001000900780c */ /* 0x000fe40003f06270 */
[----:B------:R-:W-:Y:S01]  /*00e0*/  SHF.R.S32.HI R7, RZ, 0x4, R0 ;  /* 0x00000004ff077819 */ /* 0x000fe20000011400 */
[----:B------:R-:W-:-:S04]  /*00f0*/  HFMA2.MMA R0, -RZ, RZ, 0, 0 ;  /* 0x00000000ff007435 */ /* 0x000fc800000001ff */
[----:B--2---:R-:W-:Y:S01]  /*0100*/  IMAD.WIDE R4, R7, 0x4, R4 ;  /* 0x0000000407047825 */ /* 0x004fe200078e0204 */
[----:B------:R-:W-:Y:S01]  /*0110*/  CS2R R10, SRZ ;  /* 0x00000000000a7805 */ /* 0x000fe2000001ff00 */
[----:B------:R-:W1:Y:S04]  /*0120*/  LDC.64 R6, c[0x0][0x220] ;  /* 0x00008800ff067b82 */ /* 0x000e680000000a00 */
[----:B------:R-:W2:Y:S04]  /*0130*/  @!P0 LDG.E.EL R0, desc[UR4][R4.64] ;  /* 0x0000000404008981 */ /* 0x000ea8000c2e1900 */
[----:B------:R-:W3:Y:S01]  /*0140*/  @!P0 LDG.E.EL R8, desc[UR4][R4.64] ;  /* 0x0000000404088981 */ /* 0x000ee2000c2e1900 */
[----:B----4-:R-:W-:-:S05]  /*0150*/  IMAD.WIDE R2, R9, 0x4, R2 ;  /* 0x0000000409027825 */ /* 0x010fca00078e0202 */
[----:B------:R-:W4:Y:S01]  /*0160*/  @!P0 LDG.E.64 R10, desc[UR4][R2.64] ;  /* 0x00000004020a8981 */ /* 0x000f22000c1e1b00 */
[----:B-1----:R-:W-:Y:S01]  /*0170*/  IMAD.WIDE R6, R9, 0x4, R6 ;  /* 0x0000000409067825 */ /* 0x002fe200078e0206 */
[----:B--2---:R-:W-:Y:S02]  /*0180*/  FSET.BF.LT.AND R0, R0, 0.5, PT ;  /* 0x3f0000000000780a */ /* 0x004fe40003801000 */
[----:B---3--:R-:W-:-:S03]  /*0190*/  FSET.BF.LT.AND R8, R8, 0.5, PT ;  /* 0x3f0000000808780a */ /* 0x008fc60003801000 */
[----:B------:R-:W-:Y:S02]  /*01a0*/  FADD R13, R0, R0 ;  /* 0x00000000000d7221 */ /* 0x000fe40000000000 */
[----:B------:R-:W-:Y:S02]  /*01b0*/  FADD R8, R8, R8 ;  /* 0x0000000808087221 */ /* 0x000fe40000000000 */
[----:B----4-:R-:W-:Y:S02]  /*01c0*/  FMUL R10, R13, R10 ;  /* 0x0000000a0d0a7220 */ /* 0x010fe40000400000 */
[----:B------:R-:W-:Y:S01]  /*01d0*/  FMUL R11, R8, R11 ;  /* 0x0000000b080b7220 */ /* 0x000fe20000400000 */
[----:B------:R-:W-:Y:S06]  /*01e0*/  @P0 EXIT ;  /* 0x000000000000094d */ /* 0x000fec0003800000 */
[----:B------:R-:W-:Y:S01]  /*01f0*/  STG.E.64 desc[UR4][R6.64], R10 ;  /* 0x0000000a06007986 */ /* 0x000fe2000c101b04 */
[----:B------:R-:W-:Y:S05]  /*0200*/  EXIT ;  /* 0x000000000000794d */ /* 0x000fea0003800000 */
.L_x_0:
[----:B------:R-:W-:-:S00]  /*0210*/  BRA `(.L_x_0) ;  /* 0xfffffffc00fc7947 */ /* 0x000fc0000383ffff */
[----:B------:R-:W-:-:S00]  /*0220*/  NOP ;  /* 0x0000000000007918 */ /* 0x000fc00000000000 */
        /* <DEDUP_REMOVED lines=13> */
.L_x_1:


//--------------------- .nv.constant0.triton_poi_fused_bernoulli_div_mul_0 --------------------------
	.section	.nv.constant0.triton_poi_fused_bernoulli_div_mul_0,"a",@progbits
	.sectionflags	@""
	.align	4
.nv.constant0.triton_poi_fused_bernoulli_div_mul_0:
	.zero		556
